	.headerflags	@"EF_CUDA_TEXMODE_UNIFIED EF_CUDA_64BIT_ADDRESS EF_CUDA_ACCELERATORS EF_CUDA_SM90 EF_CUDA_VIRTUAL_SM(EF_CUDA_SM90)"
	.elftype	@"ET_EXEC"


//--------------------- .nv.info                  --------------------------
	.section	.nv.info,"",@"SHT_CUDA_INFO"
	.align	4


	//----- nvinfo : EIATTR_REGCOUNT
	.align		4
        /*0000*/ 	.byte	0x04, 0x2f
        /*0002*/ 	.short	(.L_1 - .L_0)
	.align		4
.L_0:
        /*0004*/ 	.word	index@(triton_poi_fused_cat_5)
        /*0008*/ 	.word	0x00000012


	//----- nvinfo : EIATTR_MIN_STACK_SIZE
	.align		4
.L_1:
        /*000c*/ 	.byte	0x04, 0x12
        /*000e*/ 	.short	(.L_3 - .L_2)
	.align		4
.L_2:
        /*0010*/ 	.word	index@(triton_poi_fused_cat_5)
        /*0014*/ 	.word	0x00000000


	//----- nvinfo : EIATTR_FRAME_SIZE
	.align		4
.L_3:
        /*0018*/ 	.byte	0x04, 0x11
        /*001a*/ 	.short	(.L_5 - .L_4)
	.align		4
.L_4:
        /*001c*/ 	.word	index@(triton_poi_fused_cat_5)
        /*0020*/ 	.word	0x00000000


	//----- nvinfo : EIATTR_MIN_STACK_SIZE
	.align		4
.L_5:
        /*0024*/ 	.byte	0x04, 0x12
        /*0026*/ 	.short	(.L_7 - .L_6)
	.align		4
.L_6:
        /*0028*/ 	.word	index@(triton_poi_fused_cat_5)
        /*002c*/ 	.word	0x00000000
.L_7:


//--------------------- .nv.info.triton_poi_fused_cat_5 --------------------------
	.section	.nv.info.triton_poi_fused_cat_5,"",@"SHT_CUDA_INFO"
	.sectionflags	@""
	.align	4


	//----- nvinfo : EIATTR_CUDA_API_VERSION
	.align		4
        /*0000*/ 	.byte	0x04, 0x37
        /*0002*/ 	.short	(.L_9 - .L_8)
.L_8:
        /*0004*/ 	.word	0x0000007c


	//----- nvinfo : EIATTR_KPARAM_INFO
	.align		4
.L_9:
        /*0008*/ 	.byte	0x04, 0x17
        /*000a*/ 	.short	(.L_11 - .L_10)
.L_10:
        /*000c*/ 	.word	0x00000000
        /*0010*/ 	.short	0x0004
        /*0012*/ 	.short	0x0020
        /*0014*/ 	.byte	0x00, 0xf0, 0x11, 0x00


	//----- nvinfo : EIATTR_KPARAM_INFO
	.align		4
.L_11:
        /*0018*/ 	.byte	0x04, 0x17
        /*001a*/ 	.short	(.L_13 - .L_12)
.L_12:
        /*001c*/ 	.word	0x00000000
        /*0020*/ 	.short	0x0003
        /*0022*/ 	.short	0x0018
        /*0024*/ 	.byte	0x00, 0xf4, 0x21, 0x00


	//----- nvinfo : EIATTR_KPARAM_INFO
	.align		4
.L_13:
        /*0028*/ 	.byte	0x04, 0x17
        /*002a*/ 	.short	(.L_15 - .L_14)
.L_14:
        /*002c*/ 	.word	0x00000000
        /*0030*/ 	.short	0x0002
        /*0032*/ 	.short	0x0010
        /*0034*/ 	.byte	0x00, 0xf4, 0x21, 0x00


	//----- nvinfo : EIATTR_KPARAM_INFO
	.align		4
.L_15:
        /*0038*/ 	.byte	0x04, 0x17
        /*003a*/ 	.short	(.L_17 - .L_16)
.L_16:
        /*003c*/ 	.word	0x00000000
        /*0040*/ 	.short	0x0001
        /*0042*/ 	.short	0x0008
        /*0044*/ 	.byte	0x00, 0xf4, 0x21, 0x00


	//----- nvinfo : EIATTR_KPARAM_INFO
	.align		4
.L_17:
        /*0048*/ 	.byte	0x04, 0x17
        /*004a*/ 	.short	(.L_19 - .L_18)
.L_18:
        /*004c*/ 	.word	0x00000000
        /*0050*/ 	.short	0x0000
        /*0052*/ 	.short	0x0000
        /*0054*/ 	.byte	0x00, 0xf4, 0x21, 0x00


	//----- nvinfo : EIATTR_SPARSE_MMA_MASK
	.align		4
.L_19:
        /*0058*/ 	.byte	0x03, 0x50
        /*005a*/ 	.short	0x0000


	//----- nvinfo : EIATTR_MAXREG_COUNT
	.align		4
        /*005c*/ 	.byte	0x03, 0x1b
        /*005e*/ 	.short	0x00ff


	//----- nvinfo : EIATTR_EXIT_INSTR_OFFSETS
	.align		4
        /*0060*/ 	.byte	0x04, 0x1c
        /*0062*/ 	.short	(.L_21 - .L_20)


	//   ....[0]....
.L_20:
        /*0064*/ 	.word	0x000003c0


	//----- nvinfo : EIATTR_REQNTID
	.align		4
.L_21:
        /*0068*/ 	.byte	0x04, 0x10
        /*006a*/ 	.short	(.L_23 - .L_22)
.L_22:
        /*006c*/ 	.word	0x00000100
        /*0070*/ 	.word	0x00000001
        /*0074*/ 	.word	0x00000001


	//----- nvinfo : EIATTR_CBANK_PARAM_SIZE
	.align		4
.L_23:
        /*0078*/ 	.byte	0x03, 0x19
        /*007a*/ 	.short	0x0024


	//----- nvinfo : EIATTR_PARAM_CBANK
	.align		4
        /*007c*/ 	.byte	0x04, 0x0a
        /*007e*/ 	.short	(.L_25 - .L_24)
	.align		4
.L_24:
        /*0080*/ 	.word	index@(.nv.constant0.triton_poi_fused_cat_5)
        /*0084*/ 	.short	0x0210
        /*0086*/ 	.short	0x0024


	//----- nvinfo : EIATTR_SW_WAR
	.align		4
.L_25:
        /*0088*/ 	.byte	0x04, 0x36
        /*008a*/ 	.short	(.L_27 - .L_26)
.L_26:
        /*008c*/ 	.word	0x00000008
.L_27:


//--------------------- .nv.callgraph             --------------------------
	.section	.nv.callgraph,"",@"SHT_CUDA_CALLGRAPH"
	.align	4
	.sectionentsize	8
	.align		4
        /*0000*/ 	.word	0x00000000
	.align		4
        /*0004*/ 	.word	0xffffffff
	.align		4
        /*0008*/ 	.word	0x00000000
	.align		4
        /*000c*/ 	.word	0xfffffffe
	.align		4
        /*0010*/ 	.word	0x00000000
	.align		4
        /*0014*/ 	.word	0xfffffffd
	.align		4
        /*0018*/ 	.word	0x00000000
	.align		4
        /*001c*/ 	.word	0xfffffffc


//--------------------- .text.triton_poi_fused_cat_5 --------------------------
	.section	.text.triton_poi_fused_cat_5,"ax",@progbits
	.align	128
        .global         triton_poi_fused_cat_5
        .type           triton_poi_fused_cat_5,@function
        .size           triton_poi_fused_cat_5,(.L_x_1 - triton_poi_fused_cat_5)
        .other          triton_poi_fused_cat_5,@"STO_CUDA_ENTRY STV_DEFAULT"
triton_poi_fused_cat_5:
.text.triton_poi_fused_cat_5:
[----:B------:R-:W-:Y:S01]  /*0000*/  LDC R1, c[0x0][0x28] ;  /* 0x00000a00ff017b82 */ /* 0x000fe20000000800 */
[----:B------:R-:W1:Y:S07]  /*0010*/  S2R R0, SR_TID.X ;  /* 0x0000000000007919 */ /* 0x000e6e0000002100 */
[----:B------:R-:W2:Y:S01]  /*0020*/  LDC.64 R6, c[0x0][0x210] ;  /* 0x00008400ff067b82 */ /* 0x000ea20000000a00 */
[----:B------:R-:W-:Y:S01]  /*0030*/  ULDC.64 UR4, c[0x0][0x208] ;  /* 0x0000820000047ab9 */ /* 0x000fe20000000a00 */
[----:B------:R-:W-:Y:S01]  /*0040*/  ULDC.64 UR6, c[0x0][0x220] ;  /* 0x0000880000067ab9 */ /* 0x000fe20000000a00 */
[----:B------:R-:W3:Y:S01]  /*0050*/  S2R R3, SR_CTAID.X ;  /* 0x0000000000037919 */ /* 0x000ee20000002500 */
[----:B-1----:R-:W-:-:S05]  /*0060*/  IMAD.SHL.U32 R0, R0, 0x2, RZ ;  /* 0x0000000200007824 */ /* 0x002fca00078e00ff */
[----:B------:R-:W-:-:S05]  /*0070*/  LOP3.LUT R0, R0, 0x1fe, RZ, 0xc0, !PT ;  /* 0x000001fe00007812 */ /* 0x000fca00078ec0ff */
[----:B---3--:R-:W-:-:S04]  /*0080*/  IMAD R0, R3, 0x200, R0 ;  /* 0x0000020003007824 */ /* 0x008fc800078e0200 */
[----:B------:R-:W-:Y:S01]  /*0090*/  IMAD.HI R9, R0, 0x43d7b7eb, RZ ;  /* 0x43d7b7eb00097827 */ /* 0x000fe200078e02ff */
[----:B------:R-:W-:-:S04]  /*00a0*/  SHF.R.S32.HI R3, RZ, 0x1f, R0 ;  /* 0x0000001fff037819 */ /* 0x000fc80000011400 */
[----:B------:R-:W-:Y:S02]  /*00b0*/  LEA.HI R8, R3, R0, RZ, 0xc ;  /* 0x0000000003087211 */ /* 0x000fe400078f60ff */
[----:B------:R-:W-:Y:S02]  /*00c0*/  SHF.R.U32.HI R10, RZ, 0x1f, R9 ;  /* 0x0000001fff0a7819 */ /* 0x000fe40000011609 */
[----:B------:R-:W-:Y:S02]  /*00d0*/  SHF.R.S32.HI R4, RZ, 0xc, R8 ;  /* 0x0000000cff047819 */ /* 0x000fe40000011408 */
[----:B------:R-:W-:Y:S02]  /*00e0*/  LEA.HI.SX32 R13, R9, R10, 0xd ;  /* 0x0000000a090d7211 */ /* 0x000fe400078f6aff */
[----:B------:R-:W-:Y:S01]  /*00f0*/  LOP3.LUT R11, R8, 0xfffff000, RZ, 0xc0, !PT ;  /* 0xfffff000080b7812 */ /* 0x000fe200078ec0ff */
[----:B------:R-:W-:-:S05]  /*0100*/  IMAD.HI R2, R4, 0x43d7b7eb, RZ ;  /* 0x43d7b7eb04027827 */ /* 0x000fca00078e02ff */
[----:B------:R-:W-:-:S04]  /*0110*/  SHF.R.U32.HI R3, RZ, 0x1f, R2 ;  /* 0x0000001fff037819 */ /* 0x000fc80000011602 */
[----:B------:R-:W-:Y:S02]  /*0120*/  LEA.HI.SX32 R5, R2, R3, 0x19 ;  /* 0x0000000302057211 */ /* 0x000fe400078fcaff */
[----:B------:R-:W1:Y:S03]  /*0130*/  LDC.64 R2, c[0x0][0x218] ;  /* 0x00008600ff027b82 */ /* 0x000e660000000a00 */
[----:B------:R-:W-:Y:S02]  /*0140*/  IMAD R9, R5, -0x1e3, R4 ;  /* 0xfffffe1d05097824 */ /* 0x000fe400078e0204 */
[----:B------:R-:W-:-:S03]  /*0150*/  IMAD R4, R13, -0x1e3000, R0 ;  /* 0xffe1d0000d047824 */ /* 0x000fc600078e0200 */
[----:B------:R-:W-:Y:S01]  /*0160*/  ISETP.GE.AND P0, PT, R9, 0x60, PT ;  /* 0x000000600900780c */ /* 0x000fe20003f06270 */
[----:B------:R-:W-:Y:S02]  /*0170*/  IMAD R5, R13, 0x60000, R4 ;  /* 0x000600000d057824 */ /* 0x000fe400078e0204 */
[----:B------:R-:W-:Y:S02]  /*0180*/  IMAD.MOV.U32 R8, RZ, RZ, RZ ;  /* 0x000000ffff087224 */ /* 0x000fe400078e00ff */
[----:B--2---:R-:W-:Y:S01]  /*0190*/  IMAD.WIDE R6, R5, 0x4, R6 ;  /* 0x0000000405067825 */ /* 0x004fe200078e0206 */
[----:B------:R-:W-:-:S03]  /*01a0*/  CS2R R4, SRZ ;  /* 0x0000000000047805 */ /* 0x000fc6000001ff00 */
[----:B------:R-:W-:Y:S02]  /*01b0*/  IMAD.MOV.U32 R10, RZ, RZ, RZ ;  /* 0x000000ffff0a7224 */ /* 0x000fe400078e00ff */
[----:B------:R-:W-:Y:S02]  /*01c0*/  IMAD R13, R13, 0x183000, RZ ;  /* 0x001830000d0d7824 */ /* 0x000fe400078e02ff */
[----:B------:R-:W-:Y:S01]  /*01d0*/  IMAD.IADD R11, R0, 0x1, -R11 ;  /* 0x00000001000b7824 */ /* 0x000fe200078e0a0b */
[----:B------:R2:W3:Y:S01]  /*01e0*/  @!P0 LDG.E.64 R4, desc[UR4][R6.64] ;  /* 0x0000000406048981 */ /* 0x0004e2000c1e1b00 */
[C---:B------:R-:W-:Y:S02]  /*01f0*/  IMAD.SHL.U32 R12, R9.reuse, 0x1000, RZ ;  /* 0x00001000090c7824 */ /* 0x040fe400078e00ff */
[----:B-1----:R-:W-:Y:S01]  /*0200*/  IMAD.WIDE R2, R9, 0x4, R2 ;  /* 0x0000000409027825 */ /* 0x002fe200078e0202 */
[--C-:B------:R-:W-:Y:S02]  /*0210*/  SHF.R.S32.HI R15, RZ, 0x1f, R13.reuse ;  /* 0x0000001fff0f7819 */ /* 0x100fe4000001140d */
[----:B------:R-:W-:-:S02]  /*0220*/  IADD3 R13, P2, P3, R12, R11, R13 ;  /* 0x0000000b0c0d7210 */ /* 0x000fc40007b5e00d */
[----:B------:R-:W4:Y:S01]  /*0230*/  @!P0 LDG.E.EL R8, desc[UR4][R2.64] ;  /* 0x0000000402088981 */ /* 0x000f22000c2e1900 */
[----:B------:R-:W-:-:S03]  /*0240*/  SHF.R.S32.HI R11, RZ, 0x1f, R11 ;  /* 0x0000001fff0b7819 */ /* 0x000fc6000001140b */
[----:B------:R1:W5:Y:S01]  /*0250*/  @!P0 LDG.E.EL R10, desc[UR4][R2.64] ;  /* 0x00000004020a8981 */ /* 0x000362000c2e1900 */
[----:B------:R-:W-:Y:S02]  /*0260*/  SHF.R.S32.HI R12, RZ, 0x1f, R12 ;  /* 0x0000001fff0c7819 */ /* 0x000fe4000001140c */
[----:B------:R-:W-:Y:S02]  /*0270*/  ISETP.GT.AND P1, PT, R9, 0x5f, PT ;  /* 0x0000005f0900780c */ /* 0x000fe40003f24270 */
[----:B------:R-:W-:Y:S02]  /*0280*/  IADD3.X R12, R12, R11, R15, P2, P3 ;  /* 0x0000000b0c0c7210 */ /* 0x000fe400017e640f */
[C---:B--2---:R-:W-:Y:S01]  /*0290*/  LEA R6, P2, R13.reuse, UR6, 0x2 ;  /* 0x000000060d067c11 */ /* 0x044fe2000f8410ff */
[----:B-1----:R-:W1:Y:S03]  /*02a0*/  LDC.64 R2, c[0x0][0x228] ;  /* 0x00008a00ff027b82 */ /* 0x002e660000000a00 */
[----:B------:R-:W-:-:S02]  /*02b0*/  LEA.HI.X R7, R13, UR7, R12, 0x2, P2 ;  /* 0x000000070d077c11 */ /* 0x000fc400090f140c */
[----:B------:R-:W-:-:S06]  /*02c0*/  CS2R R12, SRZ ;  /* 0x00000000000c7805 */ /* 0x000fcc000001ff00 */
[----:B------:R-:W2:Y:S01]  /*02d0*/  @P1 LDG.E.64 R12, desc[UR4][R6.64+-0x180000] ;  /* 0xe8000004060c1981 */ /* 0x000ea2000c1e1b00 */
[----:B-1----:R-:W-:Y:S01]  /*02e0*/  IMAD.WIDE R2, R0, 0x4, R2 ;  /* 0x0000000400027825 */ /* 0x002fe200078e0202 */
[----:B---3--:R-:W-:Y:S02]  /*02f0*/  SEL R4, R4, RZ, !P0 ;  /* 0x000000ff04047207 */ /* 0x008fe40004000000 */
[----:B------:R-:W-:Y:S02]  /*0300*/  SEL R5, R5, RZ, !P0 ;  /* 0x000000ff05057207 */ /* 0x000fe40004000000 */
[----:B----4-:R-:W-:Y:S02]  /*0310*/  SEL R9, R8, RZ, !P0 ;  /* 0x000000ff08097207 */ /* 0x010fe40004000000 */
[----:B-----5:R-:W-:Y:S02]  /*0320*/  SEL R10, R10, RZ, !P0 ;  /* 0x000000ff0a0a7207 */ /* 0x020fe40004000000 */
[C---:B------:R-:W-:Y:S01]  /*0330*/  FSETP.GT.AND P2, PT, R4.reuse, -R9, PT ;  /* 0x800000090400720b */ /* 0x040fe20003f44000 */
[----:B------:R-:W-:Y:S01]  /*0340*/  FADD R4, R4, R9 ;  /* 0x0000000904047221 */ /* 0x000fe20000000000 */
[C---:B------:R-:W-:Y:S01]  /*0350*/  FSETP.GT.AND P3, PT, R5.reuse, -R10, PT ;  /* 0x8000000a0500720b */ /* 0x040fe20003f64000 */
[----:B------:R-:W-:-:S10]  /*0360*/  FADD R5, R5, R10 ;  /* 0x0000000a05057221 */ /* 0x000fd40000000000 */
[----:B------:R-:W-:Y:S02]  /*0370*/  @!P2 FMUL R4, R4, 0.10000000149011611938 ;  /* 0x3dcccccd0404a820 */ /* 0x000fe40000400000 */
[----:B------:R-:W-:Y:S01]  /*0380*/  @!P3 FMUL R5, R5, 0.10000000149011611938 ;  /* 0x3dcccccd0505b820 */ /* 0x000fe20000400000 */
[----:B--2---:R-:W-:Y:S02]  /*0390*/  @P0 SEL R4, R12, RZ, P1 ;  /* 0x000000ff0c040207 */ /* 0x004fe40000800000 */
[----:B------:R-:W-:-:S05]  /*03a0*/  @P0 SEL R5, R13, RZ, P1 ;  /* 0x000000ff0d050207 */ /* 0x000fca0000800000 */
[----:B------:R-:W-:Y:S01]  /*03b0*/  STG.E.64 desc[UR4][R2.64], R4 ;  /* 0x0000000402007986 */ /* 0x000fe2000c101b04 */
[----:B------:R-:W-:Y:S05]  /*03c0*/  EXIT ;  /* 0x000000000000794d */ /* 0x000fea0003800000 */
.L_x_0:
[----:B------:R-:W-:-:S00]  /*03d0*/  BRA `(.L_x_0) ;  /* 0xfffffffc00fc7947 */ /* 0x000fc0000383ffff */
[----:B------:R-:W-:-:S00]  /*03e0*/  NOP ;  /* 0x0000000000007918 */ /* 0x000fc00000000000 */
        /* <DEDUP_REMOVED lines=9> */
.L_x_1:


//--------------------- .nv.constant0.triton_poi_fused_cat_5 --------------------------
	.section	.nv.constant0.triton_poi_fused_cat_5,"a",@progbits
	.sectionflags	@""
	.align	4
.nv.constant0.triton_poi_fused_cat_5:
	.zero		564
